//
// Generated by NVIDIA NVVM Compiler
//
// Compiler Build ID: CL-36424714
// Cuda compilation tools, release 13.0, V13.0.88
// Based on NVVM 20.0.0
//

.version 9.0
.target sm_100
.address_size 64

	// .globl	stochasticGradientDescentKernel

.visible .entry stochasticGradientDescentKernel(
	.param .u32 stochasticGradientDescentKernel_param_0,
	.param .f32 stochasticGradientDescentKernel_param_1,
	.param .u64 .ptr .align 1 stochasticGradientDescentKernel_param_2,
	.param .u32 stochasticGradientDescentKernel_param_3,
	.param .u64 .ptr .align 1 stochasticGradientDescentKernel_param_4,
	.param .f32 stochasticGradientDescentKernel_param_5,
	.param .u64 .ptr .align 1 stochasticGradientDescentKernel_param_6
)
{
	.reg .pred 	%p<7>;
	.reg .b32 	%r<40>;
	.reg .b32 	%f<24>;
	.reg .b64 	%rd<19>;

	ld.param.u32 	%r21, [stochasticGradientDescentKernel_param_0];
	ld.param.f32 	%f2, [stochasticGradientDescentKernel_param_1];
	ld.param.u64 	%rd5, [stochasticGradientDescentKernel_param_2];
	ld.param.u32 	%r22, [stochasticGradientDescentKernel_param_3];
	ld.param.u64 	%rd6, [stochasticGradientDescentKernel_param_4];
	ld.param.f32 	%f3, [stochasticGradientDescentKernel_param_5];
	ld.param.u64 	%rd7, [stochasticGradientDescentKernel_param_6];
	cvta.to.global.u64 	%rd1, %rd6;
	cvta.to.global.u64 	%rd2, %rd7;
	mov.u32 	%r23, %ctaid.y;
	mov.u32 	%r24, %ntid.x;
	mov.u32 	%r25, %tid.x;
	mad.lo.s32 	%r26, %r23, %r24, %r25;
	mul.lo.s32 	%r1, %r26, %r21;
	setp.ge.s32 	%p1, %r1, %r22;
	@%p1 bra 	$L__BB0_8;
	cvta.to.global.u64 	%rd8, %rd5;
	mov.u32 	%r27, %ctaid.x;
	mul.wide.u32 	%rd9, %r27, 4;
	add.s64 	%rd10, %rd8, %rd9;
	ld.global.u32 	%r28, [%rd10];
	mul.lo.s32 	%r2, %r28, %r22;
	add.s32 	%r37, %r2, %r1;
	mad.lo.s32 	%r36, %r22, %r27, %r1;
	add.s32 	%r5, %r37, %r21;
	setp.lt.s32 	%p2, %r21, 1;
	@%p2 bra 	$L__BB0_8;
	mul.f32 	%f1, %f2, %f3;
	add.s32 	%r29, %r37, 1;
	max.s32 	%r6, %r29, %r5;
	sub.s32 	%r30, %r6, %r37;
	and.b32  	%r7, %r30, 3;
	setp.eq.s32 	%p3, %r7, 0;
	@%p3 bra 	$L__BB0_5;
	neg.s32 	%r33, %r7;
$L__BB0_4:
	.pragma "nounroll";
	mul.wide.s32 	%rd11, %r36, 4;
	add.s64 	%rd12, %rd2, %rd11;
	mul.wide.s32 	%rd13, %r37, 4;
	add.s64 	%rd14, %rd1, %rd13;
	ld.global.f32 	%f4, [%rd12];
	mul.f32 	%f5, %f1, %f4;
	ld.global.f32 	%f6, [%rd14];
	sub.f32 	%f7, %f6, %f5;
	st.global.f32 	[%rd14], %f7;
	add.s32 	%r37, %r37, 1;
	add.s32 	%r36, %r36, 1;
	add.s32 	%r33, %r33, 1;
	setp.ne.s32 	%p4, %r33, 0;
	@%p4 bra 	$L__BB0_4;
$L__BB0_5:
	sub.s32 	%r31, %r2, %r6;
	add.s32 	%r32, %r31, %r1;
	setp.gt.u32 	%p5, %r32, -4;
	@%p5 bra 	$L__BB0_8;
	add.s64 	%rd3, %rd1, 8;
	add.s64 	%rd4, %rd2, 8;
$L__BB0_7:
	mul.wide.s32 	%rd15, %r37, 4;
	add.s64 	%rd16, %rd3, %rd15;
	mul.wide.s32 	%rd17, %r36, 4;
	add.s64 	%rd18, %rd4, %rd17;
	ld.global.f32 	%f8, [%rd18+-8];
	mul.f32 	%f9, %f1, %f8;
	ld.global.f32 	%f10, [%rd16+-8];
	sub.f32 	%f11, %f10, %f9;
	st.global.f32 	[%rd16+-8], %f11;
	ld.global.f32 	%f12, [%rd18+-4];
	mul.f32 	%f13, %f1, %f12;
	ld.global.f32 	%f14, [%rd16+-4];
	sub.f32 	%f15, %f14, %f13;
	st.global.f32 	[%rd16+-4], %f15;
	ld.global.f32 	%f16, [%rd18];
	mul.f32 	%f17, %f1, %f16;
	ld.global.f32 	%f18, [%rd16];
	sub.f32 	%f19, %f18, %f17;
	st.global.f32 	[%rd16], %f19;
	ld.global.f32 	%f20, [%rd18+4];
	mul.f32 	%f21, %f1, %f20;
	ld.global.f32 	%f22, [%rd16+4];
	sub.f32 	%f23, %f22, %f21;
	st.global.f32 	[%rd16+4], %f23;
	add.s32 	%r37, %r37, 4;
	add.s32 	%r36, %r36, 4;
	setp.lt.s32 	%p6, %r37, %r5;
	@%p6 bra 	$L__BB0_7;
$L__BB0_8:
	ret;

}


// ===== COMPILED SASS (sm_100) =====

	.target	sm_100

	.elftype	@"ET_EXEC"


//--------------------- .note.nv.tkinfo           --------------------------
	.section	.note.nv.tkinfo,"",@"SHT_NOTE"
	.sectionflags	@"SHF_NOTE_NV_TKINFO"
	.tkinfo
        /*0018*/ 	.word	0x00000002
        /*0030*/ 	.string	""
        /*0030*/ 	.string	"ptxas"
        /*0030*/ 	.string	"Cuda compilation tools, release 13.0, V13.0.88"
        /*0030*/ 	.string	"Build cuda_13.0.r13.0/compiler.36424714_0"
        /*0030*/ 	.string	"-arch sm_100 -m 64 "



//--------------------- .note.nv.cuinfo           --------------------------
	.section	.note.nv.cuinfo,"",@"SHT_NOTE"
	.sectionflags	@"SHF_NOTE_NV_CUINFO"
        /*0018*/ 	.short	0x0002
        /*001a*/ 	.short	0x0064
        /*001c*/ 	.short	0x0082
	.zero		2


//--------------------- .nv.info                  --------------------------
	.section	.nv.info,"",@"SHT_CUDA_INFO"
	.align	4


	//----- nvinfo : EIATTR_REGCOUNT
	.align		4
        /*0000*/ 	.byte	0x04, 0x2f
        /*0002*/ 	.short	(.L_1 - .L_0)
	.align		4
.L_0:
        /*0004*/ 	.word	index@(stochasticGradientDescentKernel)
        /*0008*/ 	.word	0x00000014


	//----- nvinfo : EIATTR_FRAME_SIZE
	.align		4
.L_1:
        /*000c*/ 	.byte	0x04, 0x11
        /*000e*/ 	.short	(.L_3 - .L_2)
	.align		4
.L_2:
        /*0010*/ 	.word	index@(stochasticGradientDescentKernel)
        /*0014*/ 	.word	0x00000000


	//----- nvinfo : EIATTR_MIN_STACK_SIZE
	.align		4
.L_3:
        /*0018*/ 	.byte	0x04, 0x12
        /*001a*/ 	.short	(.L_5 - .L_4)
	.align		4
.L_4:
        /*001c*/ 	.word	index@(stochasticGradientDescentKernel)
        /*0020*/ 	.word	0x00000000
.L_5:


//--------------------- .nv.compat                --------------------------
	.section	.nv.compat,"",@"SHT_CUDA_COMPAT_INFO"
	.align	4
        /*0000*/ 	.byte	0x02, 0x09, 0x00, 0x00, 0x02, 0x02, 0x01, 0x00, 0x02, 0x05, 0x05, 0x00, 0x03, 0x07, 0x01, 0x01
        /*0010*/ 	.byte	0x02, 0x03, 0x00, 0x00, 0x02, 0x06, 0x01, 0x00, 0x04, 0x0b, 0x08, 0x00, 0x09, 0x00, 0x00, 0x00
        /*0020*/ 	.byte	0x00, 0x00, 0x00, 0x00


//--------------------- .nv.info.stochasticGradientDescentKernel --------------------------
	.section	.nv.info.stochasticGradientDescentKernel,"",@"SHT_CUDA_INFO"
	.sectionflags	@""
	.align	4


	//----- nvinfo : EIATTR_CUDA_API_VERSION
	.align		4
        /*0000*/ 	.byte	0x04, 0x37
        /*0002*/ 	.short	(.L_7 - .L_6)
.L_6:
        /*0004*/ 	.word	0x00000082


	//----- nvinfo : EIATTR_KPARAM_INFO
	.align		4
.L_7:
        /*0008*/ 	.byte	0x04, 0x17
        /*000a*/ 	.short	(.L_9 - .L_8)
.L_8:
        /*000c*/ 	.word	0x00000000
        /*0010*/ 	.short	0x0006
        /*0012*/ 	.short	0x0028
        /*0014*/ 	.byte	0x00, 0xf5, 0x21, 0x00


	//----- nvinfo : EIATTR_KPARAM_INFO
	.align		4
.L_9:
        /*0018*/ 	.byte	0x04, 0x17
        /*001a*/ 	.short	(.L_11 - .L_10)
.L_10:
        /*001c*/ 	.word	0x00000000
        /*0020*/ 	.short	0x0005
        /*0022*/ 	.short	0x0020
        /*0024*/ 	.byte	0x00, 0xf0, 0x11, 0x00


	//----- nvinfo : EIATTR_KPARAM_INFO
	.align		4
.L_11:
        /*0028*/ 	.byte	0x04, 0x17
        /*002a*/ 	.short	(.L_13 - .L_12)
.L_12:
        /*002c*/ 	.word	0x00000000
        /*0030*/ 	.short	0x0004
        /*0032*/ 	.short	0x0018
        /*0034*/ 	.byte	0x00, 0xf5, 0x21, 0x00


	//----- nvinfo : EIATTR_KPARAM_INFO
	.align		4
.L_13:
        /*0038*/ 	.byte	0x04, 0x17
        /*003a*/ 	.short	(.L_15 - .L_14)
.L_14:
        /*003c*/ 	.word	0x00000000
        /*0040*/ 	.short	0x0003
        /*0042*/ 	.short	0x0010
        /*0044*/ 	.byte	0x00, 0xf0, 0x11, 0x00


	//----- nvinfo : EIATTR_KPARAM_INFO
	.align		4
.L_15:
        /*0048*/ 	.byte	0x04, 0x17
        /*004a*/ 	.short	(.L_17 - .L_16)
.L_16:
        /*004c*/ 	.word	0x00000000
        /*0050*/ 	.short	0x0002
        /*0052*/ 	.short	0x0008
        /*0054*/ 	.byte	0x00, 0xf5, 0x21, 0x00


	//----- nvinfo : EIATTR_KPARAM_INFO
	.align		4
.L_17:
        /*0058*/ 	.byte	0x04, 0x17
        /*005a*/ 	.short	(.L_19 - .L_18)
.L_18:
        /*005c*/ 	.word	0x00000000
        /*0060*/ 	.short	0x0001
        /*0062*/ 	.short	0x0004
        /*0064*/ 	.byte	0x00, 0xf0, 0x11, 0x00


	//----- nvinfo : EIATTR_KPARAM_INFO
	.align		4
.L_19:
        /*0068*/ 	.byte	0x04, 0x17
        /*006a*/ 	.short	(.L_21 - .L_20)
.L_20:
        /*006c*/ 	.word	0x00000000
        /*0070*/ 	.short	0x0000
        /*0072*/ 	.short	0x0000
        /*0074*/ 	.byte	0x00, 0xf0, 0x11, 0x00


	//----- nvinfo : EIATTR_SPARSE_MMA_MASK
	.align		4
.L_21:
        /*0078*/ 	.byte	0x03, 0x50
        /*007a*/ 	.short	0x0000


	//----- nvinfo : EIATTR_MAXREG_COUNT
	.align		4
        /*007c*/ 	.byte	0x03, 0x1b
        /*007e*/ 	.short	0x00ff


	//----- nvinfo : EIATTR_MERCURY_ISA_VERSION
	.align		4
        /*0080*/ 	.byte	0x03, 0x5f
        /*0082*/ 	.short	0x0101


	//----- nvinfo : EIATTR_VRC_CTA_INIT_COUNT
	.align		4
        /*0084*/ 	.byte	0x02, 0x4a
	.zero		1
	.zero		1


	//----- nvinfo : EIATTR_EXIT_INSTR_OFFSETS
	.align		4
        /*0088*/ 	.byte	0x04, 0x1c
        /*008a*/ 	.short	(.L_23 - .L_22)


	//   ....[0]....
.L_22:
        /*008c*/ 	.word	0x00000090


	//   ....[1]....
        /*0090*/ 	.word	0x000000b0


	//   ....[2]....
        /*0094*/ 	.word	0x000002e0


	//   ....[3]....
        /*0098*/ 	.word	0x000004f0


	//----- nvinfo : EIATTR_CRS_STACK_SIZE
	.align		4
.L_23:
        /*009c*/ 	.byte	0x04, 0x1e
        /*009e*/ 	.short	(.L_25 - .L_24)
.L_24:
        /*00a0*/ 	.word	0x00000000


	//----- nvinfo : EIATTR_CBANK_PARAM_SIZE
	.align		4
.L_25:
        /*00a4*/ 	.byte	0x03, 0x19
        /*00a6*/ 	.short	0x0030


	//----- nvinfo : EIATTR_PARAM_CBANK
	.align		4
        /*00a8*/ 	.byte	0x04, 0x0a
        /*00aa*/ 	.short	(.L_27 - .L_26)
	.align		4
.L_26:
        /*00ac*/ 	.word	index@(.nv.constant0.stochasticGradientDescentKernel)
        /*00b0*/ 	.short	0x0380
        /*00b2*/ 	.short	0x0030


	//----- nvinfo : EIATTR_SW_WAR
	.align		4
.L_27:
        /*00b4*/ 	.byte	0x04, 0x36
        /*00b6*/ 	.short	(.L_29 - .L_28)
.L_28:
        /*00b8*/ 	.word	0x00000008
.L_29:


//--------------------- .nv.callgraph             --------------------------
	.section	.nv.callgraph,"",@"SHT_CUDA_CALLGRAPH"
	.align	4
	.sectionentsize	8
	.align		4
        /*0000*/ 	.word	0x00000000
	.align		4
        /*0004*/ 	.word	0xffffffff
	.align		4
        /*0008*/ 	.word	0x00000000
	.align		4
        /*000c*/ 	.word	0xfffffffe
	.align		4
        /*0010*/ 	.word	0x00000000
	.align		4
        /*0014*/ 	.word	0xfffffffd
	.align		4
        /*0018*/ 	.word	0x00000000
	.align		4
        /*001c*/ 	.word	0xfffffffc


//--------------------- .text.stochasticGradientDescentKernel --------------------------
	.section	.text.stochasticGradientDescentKernel,"ax",@progbits
	.align	128
        .global         stochasticGradientDescentKernel
        .type           stochasticGradientDescentKernel,@function
        .size           stochasticGradientDescentKernel,(.L_x_5 - stochasticGradientDescentKernel)
        .other          stochasticGradientDescentKernel,@"STO_CUDA_ENTRY STV_DEFAULT"
stochasticGradientDescentKernel:
.text.stochasticGradientDescentKernel:
[----:B------:R-:W-:Y:S01]  /*0000*/  LDC R1, c[0x0][0x37c] ;  /* 0x0000df00ff017b82 */ /* 0x000fe20000000800 */
[----:B------:R-:W0:Y:S07]  /*0010*/  S2R R3, SR_TID.X ;  /* 0x0000000000037919 */ /* 0x000e2e0000002100 */
[----:B------:R-:W0:Y:S01]  /*0020*/  S2UR UR4, SR_CTAID.Y ;  /* 0x00000000000479c3 */ /* 0x000e220000002600 */
[----:B------:R-:W1:Y:S07]  /*0030*/  LDCU UR5, c[0x0][0x390] ;  /* 0x00007200ff0577ac */ /* 0x000e6e0008000800 */
[----:B------:R-:W0:Y:S08]  /*0040*/  LDC R0, c[0x0][0x360] ;  /* 0x0000d800ff007b82 */ /* 0x000e300000000800 */
[----:B------:R-:W2:Y:S01]  /*0050*/  LDC R6, c[0x0][0x380] ;  /* 0x0000e000ff067b82 */ /* 0x000ea20000000800 */
[----:B0-----:R-:W-:-:S04]  /*0060*/  IMAD R0, R0, UR4, R3 ;  /* 0x0000000400007c24 */ /* 0x001fc8000f8e0203 */
[----:B--2---:R-:W-:-:S05]  /*0070*/  IMAD R2, R0, R6, RZ ;  /* 0x0000000600027224 */ /* 0x004fca00078e02ff */
[----:B-1----:R-:W-:-:S13]  /*0080*/  ISETP.GE.AND P0, PT, R2, UR5, PT ;  /* 0x0000000502007c0c */ /* 0x002fda000bf06270 */
[----:B------:R-:W-:Y:S05]  /*0090*/  @P0 EXIT ;  /* 0x000000000000094d */ /* 0x000fea0003800000 */
[----:B------:R-:W-:-:S13]  /*00a0*/  ISETP.GE.AND P0, PT, R6, 0x1, PT ;  /* 0x000000010600780c */ /* 0x000fda0003f06270 */
[----:B------:R-:W-:Y:S05]  /*00b0*/  @!P0 EXIT ;  /* 0x000000000000894d */ /* 0x000fea0003800000 */
[----:B------:R-:W0:Y:S01]  /*00c0*/  S2R R9, SR_CTAID.X ;  /* 0x0000000000097919 */ /* 0x000e220000002500 */
[----:B------:R-:W0:Y:S01]  /*00d0*/  LDC.64 R4, c[0x0][0x388] ;  /* 0x0000e200ff047b82 */ /* 0x000e220000000a00 */
[----:B------:R-:W1:Y:S01]  /*00e0*/  LDCU.64 UR8, c[0x0][0x358] ;  /* 0x00006b00ff0877ac */ /* 0x000e620008000a00 */
[----:B------:R-:W2:Y:S06]  /*00f0*/  LDCU UR4, c[0x0][0x384] ;  /* 0x00007080ff0477ac */ /* 0x000eac0008000800 */
[----:B------:R-:W2:Y:S01]  /*0100*/  LDC R8, c[0x0][0x3a0] ;  /* 0x0000e800ff087b82 */ /* 0x000ea20000000800 */
[----:B0-----:R-:W-:-:S06]  /*0110*/  IMAD.WIDE.U32 R4, R9, 0x4, R4 ;  /* 0x0000000409047825 */ /* 0x001fcc00078e0004 */
[----:B-1----:R2:W3:Y:S01]  /*0120*/  LDG.E R5, desc[UR8][R4.64] ;  /* 0x0000000804057981 */ /* 0x0024e2000c1e1900 */
[----:B------:R-:W-:Y:S01]  /*0130*/  BSSY.RECONVERGENT B0, `(.L_x_0) ;  /* 0x000001a000007945 */ /* 0x000fe20003800200 */
[----:B--2---:R-:W-:Y:S01]  /*0140*/  FMUL R4, R8, UR4 ;  /* 0x0000000408047c20 */ /* 0x004fe20008400000 */
[----:B---3--:R-:W-:-:S05]  /*0150*/  IMAD R3, R5, UR5, R2 ;  /* 0x0000000505037c24 */ /* 0x008fca000f8e0202 */
[----:B------:R-:W-:-:S04]  /*0160*/  IADD3 R0, PT, PT, R3, R6, RZ ;  /* 0x0000000603007210 */ /* 0x000fc80007ffe0ff */
[----:B------:R-:W-:-:S05]  /*0170*/  VIADDMNMX R6, R3, 0x1, R0, !PT ;  /* 0x0000000103067846 */ /* 0x000fca0007800100 */
[----:B------:R-:W-:Y:S01]  /*0180*/  IMAD R7, R5, UR5, -R6 ;  /* 0x0000000505077c24 */ /* 0x000fe2000f8e0a06 */
[----:B------:R-:W-:-:S04]  /*0190*/  IADD3 R6, PT, PT, -R3, R6, RZ ;  /* 0x0000000603067210 */ /* 0x000fc80007ffe1ff */
[----:B------:R-:W-:Y:S02]  /*01a0*/  LOP3.LUT P1, R6, R6, 0x3, RZ, 0xc0, !PT ;  /* 0x0000000306067812 */ /* 0x000fe4000782c0ff */
[----:B------:R-:W-:Y:S01]  /*01b0*/  IADD3 R7, PT, PT, R2, R7, RZ ;  /* 0x0000000702077210 */ /* 0x000fe20007ffe0ff */
[----:B------:R-:W-:-:S03]  /*01c0*/  IMAD R2, R9, UR5, R2 ;  /* 0x0000000509027c24 */ /* 0x000fc6000f8e0202 */
[----:B------:R-:W-:-:S07]  /*01d0*/  ISETP.GT.U32.AND P0, PT, R7, -0x4, PT ;  /* 0xfffffffc0700780c */ /* 0x000fce0003f04070 */
[----:B------:R-:W-:Y:S06]  /*01e0*/  @!P1 BRA `(.L_x_1) ;  /* 0x0000000000389947 */ /* 0x000fec0003800000 */
[----:B------:R-:W0:Y:S01]  /*01f0*/  LDC.64 R10, c[0x0][0x3a8] ;  /* 0x0000ea00ff0a7b82 */ /* 0x000e220000000a00 */
[----:B------:R-:W-:-:S07]  /*0200*/  IADD3 R5, PT, PT, -R6, RZ, RZ ;  /* 0x000000ff06057210 */ /* 0x000fce0007ffe1ff */
[----:B------:R-:W1:Y:S02]  /*0210*/  LDC.64 R12, c[0x0][0x398] ;  /* 0x0000e600ff0c7b82 */ /* 0x000e640000000a00 */
.L_x_2:
[----:B0-----:R-:W-:-:S04]  /*0220*/  IMAD.WIDE R6, R2, 0x4, R10 ;  /* 0x0000000402067825 */ /* 0x001fc800078e020a */
[----:B-12---:R-:W-:Y:S02]  /*0230*/  IMAD.WIDE R8, R3, 0x4, R12 ;  /* 0x0000000403087825 */ /* 0x006fe400078e020c */
[----:B------:R-:W2:Y:S04]  /*0240*/  LDG.E R7, desc[UR8][R6.64] ;  /* 0x0000000806077981 */ /* 0x000ea8000c1e1900 */
[----:B------:R-:W2:Y:S01]  /*0250*/  LDG.E R15, desc[UR8][R8.64] ;  /* 0x00000008080f7981 */ /* 0x000ea2000c1e1900 */
[----:B------:R-:W-:Y:S01]  /*0260*/  IADD3 R5, PT, PT, R5, 0x1, RZ ;  /* 0x0000000105057810 */ /* 0x000fe20007ffe0ff */
[----:B------:R-:W-:Y:S01]  /*0270*/  VIADD R3, R3, 0x1 ;  /* 0x0000000103037836 */ /* 0x000fe20000000000 */
[----:B------:R-:W-:Y:S02]  /*0280*/  IADD3 R2, PT, PT, R2, 0x1, RZ ;  /* 0x0000000102027810 */ /* 0x000fe40007ffe0ff */
[----:B------:R-:W-:Y:S01]  /*0290*/  ISETP.NE.AND P1, PT, R5, RZ, PT ;  /* 0x000000ff0500720c */ /* 0x000fe20003f25270 */
[----:B--2---:R-:W-:-:S05]  /*02a0*/  FFMA R15, -R4, R7, R15 ;  /* 0x00000007040f7223 */ /* 0x004fca000000010f */
[----:B------:R2:W-:Y:S07]  /*02b0*/  STG.E desc[UR8][R8.64], R15 ;  /* 0x0000000f08007986 */ /* 0x0005ee000c101908 */
[----:B------:R-:W-:Y:S05]  /*02c0*/  @P1 BRA `(.L_x_2) ;  /* 0xfffffffc00d41947 */ /* 0x000fea000383ffff */
.L_x_1:
[----:B------:R-:W-:Y:S05]  /*02d0*/  BSYNC.RECONVERGENT B0 ;  /* 0x0000000000007941 */ /* 0x000fea0003800200 */
.L_x_0:
[----:B------:R-:W-:Y:S05]  /*02e0*/  @P0 EXIT ;  /* 0x000000000000094d */ /* 0x000fea0003800000 */
[----:B------:R-:W0:Y:S01]  /*02f0*/  LDCU.64 UR6, c[0x0][0x398] ;  /* 0x00007300ff0677ac */ /* 0x000e220008000a00 */
[----:B------:R-:W1:Y:S01]  /*0300*/  LDCU.64 UR4, c[0x0][0x3a8] ;  /* 0x00007500ff0477ac */ /* 0x000e620008000a00 */
[----:B0-----:R-:W-:Y:S02]  /*0310*/  UIADD3 UR6, UP0, UPT, UR6, 0x8, URZ ;  /* 0x0000000806067890 */ /* 0x001fe4000ff1e0ff */
[----:B-1----:R-:W-:Y:S02]  /*0320*/  UIADD3 UR4, UP1, UPT, UR4, 0x8, URZ ;  /* 0x0000000804047890 */ /* 0x002fe4000ff3e0ff */
[----:B------:R-:W-:Y:S02]  /*0330*/  UIADD3.X UR7, UPT, UPT, URZ, UR7, URZ, UP0, !UPT ;  /* 0x00000007ff077290 */ /* 0x000fe400087fe4ff */
[----:B------:R-:W-:-:S12]  /*0340*/  UIADD3.X UR5, UPT, UPT, URZ, UR5, URZ, UP1, !UPT ;  /* 0x00000005ff057290 */ /* 0x000fd80008ffe4ff */
.L_x_3:
[----:B0-----:R-:W-:Y:S01]  /*0350*/  MOV R6, UR6 ;  /* 0x0000000600067c02 */ /* 0x001fe20008000f00 */
[----:B--2---:R-:W-:Y:S01]  /*0360*/  IMAD.U32 R8, RZ, RZ, UR4 ;  /* 0x00000004ff087e24 */ /* 0x004fe2000f8e00ff */
[----:B------:R-:W-:Y:S02]  /*0370*/  MOV R7, UR7 ;  /* 0x0000000700077c02 */ /* 0x000fe40008000f00 */
[----:B------:R-:W-:Y:S01]  /*0380*/  MOV R9, UR5 ;  /* 0x0000000500097c02 */ /* 0x000fe20008000f00 */
[----:B------:R-:W-:-:S04]  /*0390*/  IMAD.WIDE R6, R3, 0x4, R6 ;  /* 0x0000000403067825 */ /* 0x000fc800078e0206 */
[----:B------:R-:W-:Y:S01]  /*03a0*/  IMAD.WIDE R8, R2, 0x4, R8 ;  /* 0x0000000402087825 */ /* 0x000fe200078e0208 */
[----:B------:R-:W2:Y:S04]  /*03b0*/  LDG.E R11, desc[UR8][R6.64+-0x8] ;  /* 0xfffff808060b7981 */ /* 0x000ea8000c1e1900 */
[----:B------:R-:W2:Y:S04]  /*03c0*/  LDG.E R5, desc[UR8][R8.64+-0x8] ;  /* 0xfffff80808057981 */ /* 0x000ea8000c1e1900 */
[----:B------:R-:W3:Y:S04]  /*03d0*/  LDG.E R13, desc[UR8][R6.64+-0x4] ;  /* 0xfffffc08060d7981 */ /* 0x000ee8000c1e1900 */
[----:B------:R-:W4:Y:S04]  /*03e0*/  LDG.E R15, desc[UR8][R6.64] ;  /* 0x00000008060f7981 */ /* 0x000f28000c1e1900 */
[----:B------:R-:W5:Y:S01]  /*03f0*/  LDG.E R17, desc[UR8][R6.64+0x4] ;  /* 0x0000040806117981 */ /* 0x000f62000c1e1900 */
[----:B--2---:R-:W-:-:S05]  /*0400*/  FFMA R5, -R4, R5, R11 ;  /* 0x0000000504057223 */ /* 0x004fca000000010b */
[----:B------:R0:W-:Y:S04]  /*0410*/  STG.E desc[UR8][R6.64+-0x8], R5 ;  /* 0xfffff80506007986 */ /* 0x0001e8000c101908 */
[----:B------:R-:W3:Y:S02]  /*0420*/  LDG.E R11, desc[UR8][R8.64+-0x4] ;  /* 0xfffffc08080b7981 */ /* 0x000ee4000c1e1900 */
[----:B---3--:R-:W-:-:S05]  /*0430*/  FFMA R11, -R4, R11, R13 ;  /* 0x0000000b040b7223 */ /* 0x008fca000000010d */
[----:B------:R0:W-:Y:S04]  /*0440*/  STG.E desc[UR8][R6.64+-0x4], R11 ;  /* 0xfffffc0b06007986 */ /* 0x0001e8000c101908 */
[----:B------:R-:W4:Y:S02]  /*0450*/  LDG.E R13, desc[UR8][R8.64] ;  /* 0x00000008080d7981 */ /* 0x000f24000c1e1900 */
[----:B----4-:R-:W-:-:S05]  /*0460*/  FFMA R13, -R4, R13, R15 ;  /* 0x0000000d040d7223 */ /* 0x010fca000000010f */
[----:B------:R0:W-:Y:S04]  /*0470*/  STG.E desc[UR8][R6.64], R13 ;  /* 0x0000000d06007986 */ /* 0x0001e8000c101908 */
[----:B------:R-:W5:Y:S01]  /*0480*/  LDG.E R15, desc[UR8][R8.64+0x4] ;  /* 0x00000408080f7981 */ /* 0x000f62000c1e1900 */
[----:B------:R-:W-:-:S04]  /*0490*/  IADD3 R3, PT, PT, R3, 0x4, RZ ;  /* 0x0000000403037810 */ /* 0x000fc80007ffe0ff */
[----:B------:R-:W-:Y:S02]  /*04a0*/  ISETP.GE.AND P0, PT, R3, R0, PT ;  /* 0x000000000300720c */ /* 0x000fe40003f06270 */
[----:B------:R-:W-:Y:S01]  /*04b0*/  IADD3 R2, PT, PT, R2, 0x4, RZ ;  /* 0x0000000402027810 */ /* 0x000fe20007ffe0ff */
[----:B-----5:R-:W-:-:S05]  /*04c0*/  FFMA R15, -R4, R15, R17 ;  /* 0x0000000f040f7223 */ /* 0x020fca0000000111 */
[----:B------:R0:W-:Y:S05]  /*04d0*/  STG.E desc[UR8][R6.64+0x4], R15 ;  /* 0x0000040f06007986 */ /* 0x0001ea000c101908 */
[----:B------:R-:W-:Y:S05]  /*04e0*/  @!P0 BRA `(.L_x_3) ;  /* 0xfffffffc00988947 */ /* 0x000fea000383ffff */
[----:B------:R-:W-:Y:S05]  /*04f0*/  EXIT ;  /* 0x000000000000794d */ /* 0x000fea0003800000 */
.L_x_4:
[----:B------:R-:W-:-:S00]  /*0500*/  BRA `(.L_x_4) ;  /* 0xfffffffc00fc7947 */ /* 0x000fc0000383ffff */
[----:B------:R-:W-:-:S00]  /*0510*/  NOP ;  /* 0x0000000000007918 */ /* 0x000fc00000000000 */
        /* <DEDUP_REMOVED lines=14> */
.L_x_5:


//--------------------- .nv.shared.reserved.0     --------------------------
	.section	.nv.shared.reserved.0,"aw",@nobits
	.weak		__nv_reservedSMEM_offset_0_alias
	.size		__nv_reservedSMEM_offset_0_alias, 0, 64
	.other		__nv_reservedSMEM_offset_0_alias,@"STO_CUDA_RESERVED_SHARED STV_DEFAULT"
__nv_reservedSMEM_offset_0_alias:
	.zero		0
	.zero		64


//--------------------- .nv.constant0.stochasticGradientDescentKernel --------------------------
	.section	.nv.constant0.stochasticGradientDescentKernel,"a",@progbits
	.sectionflags	@""
	.align	4
.nv.constant0.stochasticGradientDescentKernel:
	.zero		944


//--------------------- SYMBOLS --------------------------

	.type		.nv.reservedSmem.offset0,@object
	.size		.nv.reservedSmem.offset0,0x4
